//
// Generated by NVIDIA NVVM Compiler
//
// Compiler Build ID: CL-36424714
// Cuda compilation tools, release 13.0, V13.0.88
// Based on NVVM 20.0.0
//

.version 9.0
.target sm_100
.address_size 64

	// .globl	_Z7cal_disP6__halfS0_S0_i

.visible .entry _Z7cal_disP6__halfS0_S0_i(
	.param .u64 .ptr .align 1 _Z7cal_disP6__halfS0_S0_i_param_0,
	.param .u64 .ptr .align 1 _Z7cal_disP6__halfS0_S0_i_param_1,
	.param .u64 .ptr .align 1 _Z7cal_disP6__halfS0_S0_i_param_2,
	.param .u32 _Z7cal_disP6__halfS0_S0_i_param_3
)
{
	.reg .pred 	%p<3>;
	.reg .b16 	%rs<294>;
	.reg .b32 	%r<10>;
	.reg .b64 	%rd<20>;
	.reg .b64 	%fd<2>;

	ld.param.u64 	%rd8, [_Z7cal_disP6__halfS0_S0_i_param_0];
	ld.param.u64 	%rd9, [_Z7cal_disP6__halfS0_S0_i_param_1];
	ld.param.u64 	%rd10, [_Z7cal_disP6__halfS0_S0_i_param_2];
	ld.param.u32 	%r3, [_Z7cal_disP6__halfS0_S0_i_param_3];
	mov.u32 	%r4, %tid.x;
	mov.u32 	%r5, %ctaid.x;
	mov.u32 	%r6, %ntid.x;
	mad.lo.s32 	%r7, %r5, %r6, %r4;
	cvt.u64.u32 	%rd1, %r7;
	setp.gt.u32 	%p1, %r7, 999999;
	@%p1 bra 	$L__BB0_4;
	cvta.to.global.u64 	%rd11, %rd8;
	mov.f64 	%fd1, 0d0000000000000000;
	// begin inline asm
	{  cvt.rn.f16.f64 %rs293, %fd1;}

	// end inline asm
	cvt.s64.s32 	%rd12, %r3;
	mad.lo.s64 	%rd13, %rd12, %rd1, %rd11;
	add.s64 	%rd19, %rd13, 32;
	cvta.to.global.u64 	%rd14, %rd9;
	add.s64 	%rd18, %rd14, 32;
	mov.b32 	%r9, 0;
$L__BB0_2:
	ld.global.u16 	%rs6, [%rd19+-32];
	ld.global.u16 	%rs7, [%rd18+-32];
	// begin inline asm
	{sub.f16 %rs5,%rs6,%rs7;
}
	// end inline asm
	// begin inline asm
	{mul.f16 %rs8,%rs5,%rs5;
}
	// end inline asm
	// begin inline asm
	{add.f16 %rs11,%rs293,%rs8;
}
	// end inline asm
	ld.global.u16 	%rs15, [%rd19+-30];
	ld.global.u16 	%rs16, [%rd18+-30];
	// begin inline asm
	{sub.f16 %rs14,%rs15,%rs16;
}
	// end inline asm
	// begin inline asm
	{mul.f16 %rs17,%rs14,%rs14;
}
	// end inline asm
	// begin inline asm
	{add.f16 %rs20,%rs11,%rs17;
}
	// end inline asm
	ld.global.u16 	%rs24, [%rd19+-28];
	ld.global.u16 	%rs25, [%rd18+-28];
	// begin inline asm
	{sub.f16 %rs23,%rs24,%rs25;
}
	// end inline asm
	// begin inline asm
	{mul.f16 %rs26,%rs23,%rs23;
}
	// end inline asm
	// begin inline asm
	{add.f16 %rs29,%rs20,%rs26;
}
	// end inline asm
	ld.global.u16 	%rs33, [%rd19+-26];
	ld.global.u16 	%rs34, [%rd18+-26];
	// begin inline asm
	{sub.f16 %rs32,%rs33,%rs34;
}
	// end inline asm
	// begin inline asm
	{mul.f16 %rs35,%rs32,%rs32;
}
	// end inline asm
	// begin inline asm
	{add.f16 %rs38,%rs29,%rs35;
}
	// end inline asm
	ld.global.u16 	%rs42, [%rd19+-24];
	ld.global.u16 	%rs43, [%rd18+-24];
	// begin inline asm
	{sub.f16 %rs41,%rs42,%rs43;
}
	// end inline asm
	// begin inline asm
	{mul.f16 %rs44,%rs41,%rs41;
}
	// end inline asm
	// begin inline asm
	{add.f16 %rs47,%rs38,%rs44;
}
	// end inline asm
	ld.global.u16 	%rs51, [%rd19+-22];
	ld.global.u16 	%rs52, [%rd18+-22];
	// begin inline asm
	{sub.f16 %rs50,%rs51,%rs52;
}
	// end inline asm
	// begin inline asm
	{mul.f16 %rs53,%rs50,%rs50;
}
	// end inline asm
	// begin inline asm
	{add.f16 %rs56,%rs47,%rs53;
}
	// end inline asm
	ld.global.u16 	%rs60, [%rd19+-20];
	ld.global.u16 	%rs61, [%rd18+-20];
	// begin inline asm
	{sub.f16 %rs59,%rs60,%rs61;
}
	// end inline asm
	// begin inline asm
	{mul.f16 %rs62,%rs59,%rs59;
}
	// end inline asm
	// begin inline asm
	{add.f16 %rs65,%rs56,%rs62;
}
	// end inline asm
	ld.global.u16 	%rs69, [%rd19+-18];
	ld.global.u16 	%rs70, [%rd18+-18];
	// begin inline asm
	{sub.f16 %rs68,%rs69,%rs70;
}
	// end inline asm
	// begin inline asm
	{mul.f16 %rs71,%rs68,%rs68;
}
	// end inline asm
	// begin inline asm
	{add.f16 %rs74,%rs65,%rs71;
}
	// end inline asm
	ld.global.u16 	%rs78, [%rd19+-16];
	ld.global.u16 	%rs79, [%rd18+-16];
	// begin inline asm
	{sub.f16 %rs77,%rs78,%rs79;
}
	// end inline asm
	// begin inline asm
	{mul.f16 %rs80,%rs77,%rs77;
}
	// end inline asm
	// begin inline asm
	{add.f16 %rs83,%rs74,%rs80;
}
	// end inline asm
	ld.global.u16 	%rs87, [%rd19+-14];
	ld.global.u16 	%rs88, [%rd18+-14];
	// begin inline asm
	{sub.f16 %rs86,%rs87,%rs88;
}
	// end inline asm
	// begin inline asm
	{mul.f16 %rs89,%rs86,%rs86;
}
	// end inline asm
	// begin inline asm
	{add.f16 %rs92,%rs83,%rs89;
}
	// end inline asm
	ld.global.u16 	%rs96, [%rd19+-12];
	ld.global.u16 	%rs97, [%rd18+-12];
	// begin inline asm
	{sub.f16 %rs95,%rs96,%rs97;
}
	// end inline asm
	// begin inline asm
	{mul.f16 %rs98,%rs95,%rs95;
}
	// end inline asm
	// begin inline asm
	{add.f16 %rs101,%rs92,%rs98;
}
	// end inline asm
	ld.global.u16 	%rs105, [%rd19+-10];
	ld.global.u16 	%rs106, [%rd18+-10];
	// begin inline asm
	{sub.f16 %rs104,%rs105,%rs106;
}
	// end inline asm
	// begin inline asm
	{mul.f16 %rs107,%rs104,%rs104;
}
	// end inline asm
	// begin inline asm
	{add.f16 %rs110,%rs101,%rs107;
}
	// end inline asm
	ld.global.u16 	%rs114, [%rd19+-8];
	ld.global.u16 	%rs115, [%rd18+-8];
	// begin inline asm
	{sub.f16 %rs113,%rs114,%rs115;
}
	// end inline asm
	// begin inline asm
	{mul.f16 %rs116,%rs113,%rs113;
}
	// end inline asm
	// begin inline asm
	{add.f16 %rs119,%rs110,%rs116;
}
	// end inline asm
	ld.global.u16 	%rs123, [%rd19+-6];
	ld.global.u16 	%rs124, [%rd18+-6];
	// begin inline asm
	{sub.f16 %rs122,%rs123,%rs124;
}
	// end inline asm
	// begin inline asm
	{mul.f16 %rs125,%rs122,%rs122;
}
	// end inline asm
	// begin inline asm
	{add.f16 %rs128,%rs119,%rs125;
}
	// end inline asm
	ld.global.u16 	%rs132, [%rd19+-4];
	ld.global.u16 	%rs133, [%rd18+-4];
	// begin inline asm
	{sub.f16 %rs131,%rs132,%rs133;
}
	// end inline asm
	// begin inline asm
	{mul.f16 %rs134,%rs131,%rs131;
}
	// end inline asm
	// begin inline asm
	{add.f16 %rs137,%rs128,%rs134;
}
	// end inline asm
	ld.global.u16 	%rs141, [%rd19+-2];
	ld.global.u16 	%rs142, [%rd18+-2];
	// begin inline asm
	{sub.f16 %rs140,%rs141,%rs142;
}
	// end inline asm
	// begin inline asm
	{mul.f16 %rs143,%rs140,%rs140;
}
	// end inline asm
	// begin inline asm
	{add.f16 %rs146,%rs137,%rs143;
}
	// end inline asm
	ld.global.u16 	%rs150, [%rd19];
	ld.global.u16 	%rs151, [%rd18];
	// begin inline asm
	{sub.f16 %rs149,%rs150,%rs151;
}
	// end inline asm
	// begin inline asm
	{mul.f16 %rs152,%rs149,%rs149;
}
	// end inline asm
	// begin inline asm
	{add.f16 %rs155,%rs146,%rs152;
}
	// end inline asm
	ld.global.u16 	%rs159, [%rd19+2];
	ld.global.u16 	%rs160, [%rd18+2];
	// begin inline asm
	{sub.f16 %rs158,%rs159,%rs160;
}
	// end inline asm
	// begin inline asm
	{mul.f16 %rs161,%rs158,%rs158;
}
	// end inline asm
	// begin inline asm
	{add.f16 %rs164,%rs155,%rs161;
}
	// end inline asm
	ld.global.u16 	%rs168, [%rd19+4];
	ld.global.u16 	%rs169, [%rd18+4];
	// begin inline asm
	{sub.f16 %rs167,%rs168,%rs169;
}
	// end inline asm
	// begin inline asm
	{mul.f16 %rs170,%rs167,%rs167;
}
	// end inline asm
	// begin inline asm
	{add.f16 %rs173,%rs164,%rs170;
}
	// end inline asm
	ld.global.u16 	%rs177, [%rd19+6];
	ld.global.u16 	%rs178, [%rd18+6];
	// begin inline asm
	{sub.f16 %rs176,%rs177,%rs178;
}
	// end inline asm
	// begin inline asm
	{mul.f16 %rs179,%rs176,%rs176;
}
	// end inline asm
	// begin inline asm
	{add.f16 %rs182,%rs173,%rs179;
}
	// end inline asm
	ld.global.u16 	%rs186, [%rd19+8];
	ld.global.u16 	%rs187, [%rd18+8];
	// begin inline asm
	{sub.f16 %rs185,%rs186,%rs187;
}
	// end inline asm
	// begin inline asm
	{mul.f16 %rs188,%rs185,%rs185;
}
	// end inline asm
	// begin inline asm
	{add.f16 %rs191,%rs182,%rs188;
}
	// end inline asm
	ld.global.u16 	%rs195, [%rd19+10];
	ld.global.u16 	%rs196, [%rd18+10];
	// begin inline asm
	{sub.f16 %rs194,%rs195,%rs196;
}
	// end inline asm
	// begin inline asm
	{mul.f16 %rs197,%rs194,%rs194;
}
	// end inline asm
	// begin inline asm
	{add.f16 %rs200,%rs191,%rs197;
}
	// end inline asm
	ld.global.u16 	%rs204, [%rd19+12];
	ld.global.u16 	%rs205, [%rd18+12];
	// begin inline asm
	{sub.f16 %rs203,%rs204,%rs205;
}
	// end inline asm
	// begin inline asm
	{mul.f16 %rs206,%rs203,%rs203;
}
	// end inline asm
	// begin inline asm
	{add.f16 %rs209,%rs200,%rs206;
}
	// end inline asm
	ld.global.u16 	%rs213, [%rd19+14];
	ld.global.u16 	%rs214, [%rd18+14];
	// begin inline asm
	{sub.f16 %rs212,%rs213,%rs214;
}
	// end inline asm
	// begin inline asm
	{mul.f16 %rs215,%rs212,%rs212;
}
	// end inline asm
	// begin inline asm
	{add.f16 %rs218,%rs209,%rs215;
}
	// end inline asm
	ld.global.u16 	%rs222, [%rd19+16];
	ld.global.u16 	%rs223, [%rd18+16];
	// begin inline asm
	{sub.f16 %rs221,%rs222,%rs223;
}
	// end inline asm
	// begin inline asm
	{mul.f16 %rs224,%rs221,%rs221;
}
	// end inline asm
	// begin inline asm
	{add.f16 %rs227,%rs218,%rs224;
}
	// end inline asm
	ld.global.u16 	%rs231, [%rd19+18];
	ld.global.u16 	%rs232, [%rd18+18];
	// begin inline asm
	{sub.f16 %rs230,%rs231,%rs232;
}
	// end inline asm
	// begin inline asm
	{mul.f16 %rs233,%rs230,%rs230;
}
	// end inline asm
	// begin inline asm
	{add.f16 %rs236,%rs227,%rs233;
}
	// end inline asm
	ld.global.u16 	%rs240, [%rd19+20];
	ld.global.u16 	%rs241, [%rd18+20];
	// begin inline asm
	{sub.f16 %rs239,%rs240,%rs241;
}
	// end inline asm
	// begin inline asm
	{mul.f16 %rs242,%rs239,%rs239;
}
	// end inline asm
	// begin inline asm
	{add.f16 %rs245,%rs236,%rs242;
}
	// end inline asm
	ld.global.u16 	%rs249, [%rd19+22];
	ld.global.u16 	%rs250, [%rd18+22];
	// begin inline asm
	{sub.f16 %rs248,%rs249,%rs250;
}
	// end inline asm
	// begin inline asm
	{mul.f16 %rs251,%rs248,%rs248;
}
	// end inline asm
	// begin inline asm
	{add.f16 %rs254,%rs245,%rs251;
}
	// end inline asm
	ld.global.u16 	%rs258, [%rd19+24];
	ld.global.u16 	%rs259, [%rd18+24];
	// begin inline asm
	{sub.f16 %rs257,%rs258,%rs259;
}
	// end inline asm
	// begin inline asm
	{mul.f16 %rs260,%rs257,%rs257;
}
	// end inline asm
	// begin inline asm
	{add.f16 %rs263,%rs254,%rs260;
}
	// end inline asm
	ld.global.u16 	%rs267, [%rd19+26];
	ld.global.u16 	%rs268, [%rd18+26];
	// begin inline asm
	{sub.f16 %rs266,%rs267,%rs268;
}
	// end inline asm
	// begin inline asm
	{mul.f16 %rs269,%rs266,%rs266;
}
	// end inline asm
	// begin inline asm
	{add.f16 %rs272,%rs263,%rs269;
}
	// end inline asm
	ld.global.u16 	%rs276, [%rd19+28];
	ld.global.u16 	%rs277, [%rd18+28];
	// begin inline asm
	{sub.f16 %rs275,%rs276,%rs277;
}
	// end inline asm
	// begin inline asm
	{mul.f16 %rs278,%rs275,%rs275;
}
	// end inline asm
	// begin inline asm
	{add.f16 %rs281,%rs272,%rs278;
}
	// end inline asm
	ld.global.u16 	%rs285, [%rd19+30];
	ld.global.u16 	%rs286, [%rd18+30];
	// begin inline asm
	{sub.f16 %rs284,%rs285,%rs286;
}
	// end inline asm
	// begin inline asm
	{mul.f16 %rs287,%rs284,%rs284;
}
	// end inline asm
	// begin inline asm
	{add.f16 %rs293,%rs281,%rs287;
}
	// end inline asm
	add.s32 	%r9, %r9, 32;
	add.s64 	%rd19, %rd19, 64;
	add.s64 	%rd18, %rd18, 64;
	setp.ne.s32 	%p2, %r9, 2048;
	@%p2 bra 	$L__BB0_2;
	cvta.to.global.u64 	%rd15, %rd10;
	shl.b64 	%rd16, %rd1, 1;
	add.s64 	%rd17, %rd15, %rd16;
	st.global.u16 	[%rd17], %rs293;
$L__BB0_4:
	ret;

}


// ===== COMPILED SASS (sm_100) =====

	.target	sm_100

	.elftype	@"ET_EXEC"


//--------------------- .note.nv.tkinfo           --------------------------
	.section	.note.nv.tkinfo,"",@"SHT_NOTE"
	.sectionflags	@"SHF_NOTE_NV_TKINFO"
	.tkinfo
        /*0018*/ 	.word	0x00000002
        /*0030*/ 	.string	""
        /*0030*/ 	.string	"ptxas"
        /*0030*/ 	.string	"Cuda compilation tools, release 13.0, V13.0.88"
        /*0030*/ 	.string	"Build cuda_13.0.r13.0/compiler.36424714_0"
        /*0030*/ 	.string	"-arch sm_100 -m 64 "



//--------------------- .note.nv.cuinfo           --------------------------
	.section	.note.nv.cuinfo,"",@"SHT_NOTE"
	.sectionflags	@"SHF_NOTE_NV_CUINFO"
        /*0018*/ 	.short	0x0002
        /*001a*/ 	.short	0x0064
        /*001c*/ 	.short	0x0082
	.zero		2


//--------------------- .nv.info                  --------------------------
	.section	.nv.info,"",@"SHT_CUDA_INFO"
	.align	4


	//----- nvinfo : EIATTR_REGCOUNT
	.align		4
        /*0000*/ 	.byte	0x04, 0x2f
        /*0002*/ 	.short	(.L_1 - .L_0)
	.align		4
.L_0:
        /*0004*/ 	.word	index@(_Z7cal_disP6__halfS0_S0_i)
        /*0008*/ 	.word	0x0000001f


	//----- nvinfo : EIATTR_FRAME_SIZE
	.align		4
.L_1:
        /*000c*/ 	.byte	0x04, 0x11
        /*000e*/ 	.short	(.L_3 - .L_2)
	.align		4
.L_2:
        /*0010*/ 	.word	index@(_Z7cal_disP6__halfS0_S0_i)
        /*0014*/ 	.word	0x00000000


	//----- nvinfo : EIATTR_MIN_STACK_SIZE
	.align		4
.L_3:
        /*0018*/ 	.byte	0x04, 0x12
        /*001a*/ 	.short	(.L_5 - .L_4)
	.align		4
.L_4:
        /*001c*/ 	.word	index@(_Z7cal_disP6__halfS0_S0_i)
        /*0020*/ 	.word	0x00000000
.L_5:


//--------------------- .nv.compat                --------------------------
	.section	.nv.compat,"",@"SHT_CUDA_COMPAT_INFO"
	.align	4
        /*0000*/ 	.byte	0x02, 0x09, 0x00, 0x00, 0x02, 0x02, 0x01, 0x00, 0x02, 0x05, 0x05, 0x00, 0x03, 0x07, 0x01, 0x01
        /*0010*/ 	.byte	0x02, 0x03, 0x00, 0x00, 0x02, 0x06, 0x01, 0x00, 0x04, 0x0b, 0x08, 0x00, 0x09, 0x00, 0x00, 0x00
        /*0020*/ 	.byte	0x00, 0x00, 0x00, 0x00


//--------------------- .nv.info._Z7cal_disP6__halfS0_S0_i --------------------------
	.section	.nv.info._Z7cal_disP6__halfS0_S0_i,"",@"SHT_CUDA_INFO"
	.sectionflags	@""
	.align	4


	//----- nvinfo : EIATTR_CUDA_API_VERSION
	.align		4
        /*0000*/ 	.byte	0x04, 0x37
        /*0002*/ 	.short	(.L_7 - .L_6)
.L_6:
        /*0004*/ 	.word	0x00000082


	//----- nvinfo : EIATTR_KPARAM_INFO
	.align		4
.L_7:
        /*0008*/ 	.byte	0x04, 0x17
        /*000a*/ 	.short	(.L_9 - .L_8)
.L_8:
        /*000c*/ 	.word	0x00000000
        /*0010*/ 	.short	0x0003
        /*0012*/ 	.short	0x0018
        /*0014*/ 	.byte	0x00, 0xf0, 0x11, 0x00


	//----- nvinfo : EIATTR_KPARAM_INFO
	.align		4
.L_9:
        /*0018*/ 	.byte	0x04, 0x17
        /*001a*/ 	.short	(.L_11 - .L_10)
.L_10:
        /*001c*/ 	.word	0x00000000
        /*0020*/ 	.short	0x0002
        /*0022*/ 	.short	0x0010
        /*0024*/ 	.byte	0x00, 0xf5, 0x21, 0x00


	//----- nvinfo : EIATTR_KPARAM_INFO
	.align		4
.L_11:
        /*0028*/ 	.byte	0x04, 0x17
        /*002a*/ 	.short	(.L_13 - .L_12)
.L_12:
        /*002c*/ 	.word	0x00000000
        /*0030*/ 	.short	0x0001
        /*0032*/ 	.short	0x0008
        /*0034*/ 	.byte	0x00, 0xf5, 0x21, 0x00


	//----- nvinfo : EIATTR_KPARAM_INFO
	.align		4
.L_13:
        /*0038*/ 	.byte	0x04, 0x17
        /*003a*/ 	.short	(.L_15 - .L_14)
.L_14:
        /*003c*/ 	.word	0x00000000
        /*0040*/ 	.short	0x0000
        /*0042*/ 	.short	0x0000
        /*0044*/ 	.byte	0x00, 0xf5, 0x21, 0x00


	//----- nvinfo : EIATTR_SPARSE_MMA_MASK
	.align		4
.L_15:
        /*0048*/ 	.byte	0x03, 0x50
        /*004a*/ 	.short	0x0000


	//----- nvinfo : EIATTR_MAXREG_COUNT
	.align		4
        /*004c*/ 	.byte	0x03, 0x1b
        /*004e*/ 	.short	0x00ff


	//----- nvinfo : EIATTR_MERCURY_ISA_VERSION
	.align		4
        /*0050*/ 	.byte	0x03, 0x5f
        /*0052*/ 	.short	0x0101


	//----- nvinfo : EIATTR_VRC_CTA_INIT_COUNT
	.align		4
        /*0054*/ 	.byte	0x02, 0x4a
	.zero		1
	.zero		1


	//----- nvinfo : EIATTR_EXIT_INSTR_OFFSETS
	.align		4
        /*0058*/ 	.byte	0x04, 0x1c
        /*005a*/ 	.short	(.L_17 - .L_16)


	//   ....[0]....
.L_16:
        /*005c*/ 	.word	0x00000060


	//   ....[1]....
        /*0060*/ 	.word	0x00000a10


	//----- nvinfo : EIATTR_CBANK_PARAM_SIZE
	.align		4
.L_17:
        /*0064*/ 	.byte	0x03, 0x19
        /*0066*/ 	.short	0x001c


	//----- nvinfo : EIATTR_PARAM_CBANK
	.align		4
        /*0068*/ 	.byte	0x04, 0x0a
        /*006a*/ 	.short	(.L_19 - .L_18)
	.align		4
.L_18:
        /*006c*/ 	.word	index@(.nv.constant0._Z7cal_disP6__halfS0_S0_i)
        /*0070*/ 	.short	0x0380
        /*0072*/ 	.short	0x001c


	//----- nvinfo : EIATTR_SW_WAR
	.align		4
.L_19:
        /*0074*/ 	.byte	0x04, 0x36
        /*0076*/ 	.short	(.L_21 - .L_20)
.L_20:
        /*0078*/ 	.word	0x00000008
.L_21:


//--------------------- .nv.callgraph             --------------------------
	.section	.nv.callgraph,"",@"SHT_CUDA_CALLGRAPH"
	.align	4
	.sectionentsize	8
	.align		4
        /*0000*/ 	.word	0x00000000
	.align		4
        /*0004*/ 	.word	0xffffffff
	.align		4
        /*0008*/ 	.word	0x00000000
	.align		4
        /*000c*/ 	.word	0xfffffffe
	.align		4
        /*0010*/ 	.word	0x00000000
	.align		4
        /*0014*/ 	.word	0xfffffffd
	.align		4
        /*0018*/ 	.word	0x00000000
	.align		4
        /*001c*/ 	.word	0xfffffffc


//--------------------- .text._Z7cal_disP6__halfS0_S0_i --------------------------
	.section	.text._Z7cal_disP6__halfS0_S0_i,"ax",@progbits
	.align	128
        .global         _Z7cal_disP6__halfS0_S0_i
        .type           _Z7cal_disP6__halfS0_S0_i,@function
        .size           _Z7cal_disP6__halfS0_S0_i,(.L_x_2 - _Z7cal_disP6__halfS0_S0_i)
        .other          _Z7cal_disP6__halfS0_S0_i,@"STO_CUDA_ENTRY STV_DEFAULT"
_Z7cal_disP6__halfS0_S0_i:
.text._Z7cal_disP6__halfS0_S0_i:
[----:B------:R-:W-:Y:S01]  /*0000*/  LDC R1, c[0x0][0x37c] ;  /* 0x0000df00ff017b82 */ /* 0x000fe20000000800 */
[----:B------:R-:W0:Y:S07]  /*0010*/  S2R R0, SR_TID.X ;  /* 0x0000000000007919 */ /* 0x000e2e0000002100 */
[----:B------:R-:W0:Y:S08]  /*0020*/  S2UR UR4, SR_CTAID.X ;  /* 0x00000000000479c3 */ /* 0x000e300000002500 */
[----:B------:R-:W0:Y:S02]  /*0030*/  LDC R3, c[0x0][0x360] ;  /* 0x0000d800ff037b82 */ /* 0x000e240000000800 */
[----:B0-----:R-:W-:-:S05]  /*0040*/  IMAD R0, R3, UR4, R0 ;  /* 0x0000000403007c24 */ /* 0x001fca000f8e0200 */
[----:B------:R-:W-:-:S13]  /*0050*/  ISETP.GT.U32.AND P0, PT, R0, 0xf423f, PT ;  /* 0x000f423f0000780c */ /* 0x000fda0003f04070 */
[----:B------:R-:W-:Y:S05]  /*0060*/  @P0 EXIT ;  /* 0x000000000000094d */ /* 0x000fea0003800000 */
[----:B------:R-:W0:Y:S01]  /*0070*/  LDC.64 R2, c[0x0][0x380] ;  /* 0x0000e000ff027b82 */ /* 0x000e220000000a00 */
[----:B------:R-:W1:Y:S01]  /*0080*/  LDCU UR9, c[0x0][0x398] ;  /* 0x00007300ff0977ac */ /* 0x000e620008000800 */
[----:B------:R-:W-:Y:S01]  /*0090*/  PRMT R24, RZ, 0x7610, R24 ;  /* 0x00007610ff187816 */ /* 0x000fe20000000018 */
[----:B------:R-:W2:Y:S01]  /*00a0*/  LDCU.64 UR4, c[0x0][0x388] ;  /* 0x00007100ff0477ac */ /* 0x000ea20008000a00 */
[----:B------:R-:W3:Y:S01]  /*00b0*/  LDCU.64 UR6, c[0x0][0x358] ;  /* 0x00006b00ff0677ac */ /* 0x000ee20008000a00 */
[----:B-1----:R-:W-:Y:S02]  /*00c0*/  USHF.R.S32.HI UR8, URZ, 0x1f, UR9 ;  /* 0x0000001fff087899 */ /* 0x002fe40008011409 */
[----:B--2---:R-:W-:Y:S01]  /*00d0*/  UIADD3 UR4, UP0, UPT, UR4, 0x20, URZ ;  /* 0x0000002004047890 */ /* 0x004fe2000ff1e0ff */
[----:B0-----:R-:W-:-:S03]  /*00e0*/  IMAD.WIDE.U32 R2, R0, UR9, R2 ;  /* 0x0000000900027c25 */ /* 0x001fc6000f8e0002 */
[----:B------:R-:W-:Y:S01]  /*00f0*/  UIADD3.X UR5, UPT, UPT, URZ, UR5, URZ, UP0, !UPT ;  /* 0x00000005ff057290 */ /* 0x000fe200087fe4ff */
[----:B------:R-:W-:Y:S01]  /*0100*/  IMAD R5, R0, UR8, RZ ;  /* 0x0000000800057c24 */ /* 0x000fe2000f8e02ff */
[----:B------:R-:W-:Y:S02]  /*0110*/  IADD3 R4, P0, PT, R2, 0x20, RZ ;  /* 0x0000002002047810 */ /* 0x000fe40007f1e0ff */
[----:B------:R-:W-:Y:S01]  /*0120*/  MOV R2, UR4 ;  /* 0x0000000400027c02 */ /* 0x000fe20008000f00 */
[----:B------:R-:W-:Y:S01]  /*0130*/  UMOV UR4, URZ ;  /* 0x000000ff00047c82 */ /* 0x000fe20008000000 */
[----:B------:R-:W-:Y:S02]  /*0140*/  IADD3.X R5, PT, PT, R3, R5, RZ, P0, !PT ;  /* 0x0000000503057210 */ /* 0x000fe400007fe4ff */
[----:B---3--:R-:W-:-:S07]  /*0150*/  MOV R3, UR5 ;  /* 0x0000000500037c02 */ /* 0x008fce0008000f00 */
.L_x_0:
[----:B------:R-:W2:Y:S04]  /*0160*/  LDG.E.U16 R20, desc[UR6][R4.64+-0x20] ;  /* 0xffffe00604147981 */ /* 0x000ea8000c1e1500 */
[----:B------:R-:W2:Y:S04]  /*0170*/  LDG.E.U16 R21, desc[UR6][R2.64+-0x20] ;  /* 0xffffe00602157981 */ /* 0x000ea8000c1e1500 */
[----:B------:R-:W3:Y:S04]  /*0180*/  LDG.E.U16 R26, desc[UR6][R4.64+-0x1e] ;  /* 0xffffe206041a7981 */ /* 0x000ee8000c1e1500 */
[----:B------:R-:W3:Y:S04]  /*0190*/  LDG.E.U16 R27, desc[UR6][R2.64+-0x1e] ;  /* 0xffffe206021b7981 */ /* 0x000ee8000c1e1500 */
[----:B------:R-:W4:Y:S04]  /*01a0*/  LDG.E.U16 R23, desc[UR6][R4.64+-0x1c] ;  /* 0xffffe40604177981 */ /* 0x000f28000c1e1500 */
[----:B------:R-:W4:Y:S04]  /*01b0*/  LDG.E.U16 R22, desc[UR6][R2.64+-0x1c] ;  /* 0xffffe40602167981 */ /* 0x000f28000c1e1500 */
[----:B------:R-:W5:Y:S04]  /*01c0*/  LDG.E.U16 R6, desc[UR6][R4.64+-0x1a] ;  /* 0xffffe60604067981 */ /* 0x000f68000c1e1500 */
        /* <DEDUP_REMOVED lines=12> */
[----:B------:R-:W5:Y:S01]  /*0290*/  LDG.E.U16 R19, desc[UR6][R2.64+-0xe] ;  /* 0xfffff20602137981 */ /* 0x000f62000c1e1500 */
[----:B--2---:R-:W-:-:S03]  /*02a0*/  HADD2 R25, R20.H0_H0, -R21.H0_H0 ;  /* 0xa000001514197230 */ /* 0x004fc60000000800 */
[----:B------:R-:W2:Y:S04]  /*02b0*/  LDG.E.U16 R20, desc[UR6][R4.64+-0xc] ;  /* 0xfffff40604147981 */ /* 0x000ea8000c1e1500 */
[----:B------:R-:W2:Y:S01]  /*02c0*/  LDG.E.U16 R21, desc[UR6][R2.64+-0xc] ;  /* 0xfffff40602157981 */ /* 0x000ea2000c1e1500 */
[----:B---3--:R-:W-:Y:S02]  /*02d0*/  HADD2 R26, R26.H0_H0, -R27.H0_H0 ;  /* 0xa000001b1a1a7230 */ /* 0x008fe40000000800 */
[----:B------:R-:W-:Y:S02]  /*02e0*/  HFMA2 R27, R25.H0_H0, R25.H0_H0, R24.H0_H0 ;  /* 0x20000019191b7231 */ /* 0x000fe40000040818 */
[----:B------:R-:W3:Y:S04]  /*02f0*/  LDG.E.U16 R24, desc[UR6][R4.64+-0xa] ;  /* 0xfffff60604187981 */ /* 0x000ee8000c1e1500 */
[----:B------:R-:W3:Y:S01]  /*0300*/  LDG.E.U16 R25, desc[UR6][R2.64+-0xa] ;  /* 0xfffff60602197981 */ /* 0x000ee2000c1e1500 */
[----:B----4-:R-:W-:-:S02]  /*0310*/  HADD2 R23, R23.H0_H0, -R22.H0_H0 ;  /* 0xa000001617177230 */ /* 0x010fc40000000800 */
[----:B------:R-:W-:-:S04]  /*0320*/  HFMA2 R22, R26.H0_H0, R26.H0_H0, R27.H0_H0 ;  /* 0x2000001a1a167231 */ /* 0x000fc8000004081b */
[----:B------:R-:W-:Y:S02]  /*0330*/  HFMA2 R22, R23.H0_H0, R23.H0_H0, R22.H0_H0 ;  /* 0x2000001717167231 */ /* 0x000fe40000040816 */
[----:B-----5:R-:W-:Y:S02]  /*0340*/  HADD2 R26, R6.H0_H0, -R7.H0_H0 ;  /* 0xa0000007061a7230 */ /* 0x020fe40000000800 */
[----:B------:R-:W4:Y:S04]  /*0350*/  LDG.E.U16 R6, desc[UR6][R4.64+-0x8] ;  /* 0xfffff80604067981 */ /* 0x000f28000c1e1500 */
[----:B------:R-:W4:Y:S01]  /*0360*/  LDG.E.U16 R7, desc[UR6][R2.64+-0x8] ;  /* 0xfffff80602077981 */ /* 0x000f22000c1e1500 */
[----:B------:R-:W-:-:S03]  /*0370*/  HADD2 R23, R8.H0_H0, -R9.H0_H0 ;  /* 0xa000000908177230 */ /* 0x000fc60000000800 */
[----:B------:R-:W5:Y:S01]  /*0380*/  LDG.E.U16 R8, desc[UR6][R4.64+-0x6] ;  /* 0xfffffa0604087981 */ /* 0x000f62000c1e1500 */
[----:B------:R-:W-:-:S03]  /*0390*/  HFMA2 R26, R26.H0_H0, R26.H0_H0, R22.H0_H0 ;  /* 0x2000001a1a1a7231 */ /* 0x000fc60000040816 */
[----:B------:R-:W5:Y:S01]  /*03a0*/  LDG.E.U16 R9, desc[UR6][R2.64+-0x6] ;  /* 0xfffffa0602097981 */ /* 0x000f62000c1e1500 */
        /* <DEDUP_REMOVED lines=19> */
[----:B------:R-:W5:Y:S04]  /*04e0*/  LDG.E.U16 R18, desc[UR6][R2.64+0x4] ;  /* 0x0000040602127981 */ /* 0x000f68000c1e1500 */
[----:B------:R-:W5:Y:S04]  /*04f0*/  LDG.E.U16 R23, desc[UR6][R4.64+0x6] ;  /* 0x0000060604177981 */ /* 0x000f68000c1e1500 */
[----:B------:R-:W5:Y:S01]  /*0500*/  LDG.E.U16 R22, desc[UR6][R2.64+0x6] ;  /* 0x0000060602167981 */ /* 0x000f62000c1e1500 */
[----:B--2---:R-:W-:-:S03]  /*0510*/  HADD2 R27, R20.H0_H0, -R21.H0_H0 ;  /* 0xa0000015141b7230 */ /* 0x004fc60000000800 */
[----:B------:R-:W2:Y:S04]  /*0520*/  LDG.E.U16 R21, desc[UR6][R4.64+0x8] ;  /* 0x0000080604157981 */ /* 0x000ea8000c1e1500 */
[----:B------:R-:W2:Y:S01]  /*0530*/  LDG.E.U16 R20, desc[UR6][R2.64+0x8] ;  /* 0x0000080602147981 */ /* 0x000ea2000c1e1500 */
[----:B------:R-:W-:Y:S02]  /*0540*/  HFMA2 R28, R26.H0_H0, R26.H0_H0, R28.H0_H0 ;  /* 0x2000001a1a1c7231 */ /* 0x000fe4000004081c */
[----:B---3--:R-:W-:Y:S02]  /*0550*/  HADD2 R26, R24.H0_H0, -R25.H0_H0 ;  /* 0xa0000019181a7230 */ /* 0x008fe40000000800 */
[----:B------:R-:W3:Y:S01]  /*0560*/  LDG.E.U16 R25, desc[UR6][R4.64+0xa] ;  /* 0x00000a0604197981 */ /* 0x000ee2000c1e1500 */
[----:B------:R-:W-:-:S03]  /*0570*/  HFMA2 R28, R27.H0_H0, R27.H0_H0, R28.H0_H0 ;  /* 0x2000001b1b1c7231 */ /* 0x000fc6000004081c */
[----:B------:R-:W3:Y:S01]  /*0580*/  LDG.E.U16 R24, desc[UR6][R2.64+0xa] ;  /* 0x00000a0602187981 */ /* 0x000ee2000c1e1500 */
[----:B------:R-:W-:Y:S02]  /*0590*/  HFMA2 R28, R26.H0_H0, R26.H0_H0, R28.H0_H0 ;  /* 0x2000001a1a1c7231 */ /* 0x000fe4000004081c */
[----:B----4-:R-:W-:Y:S02]  /*05a0*/  HADD2 R27, R6.H0_H0, -R7.H0_H0 ;  /* 0xa0000007061b7230 */ /* 0x010fe40000000800 */
[----:B------:R-:W4:Y:S04]  /*05b0*/  LDG.E.U16 R6, desc[UR6][R4.64+0xc] ;  /* 0x00000c0604067981 */ /* 0x000f28000c1e1500 */
[----:B------:R-:W4:Y:S01]  /*05c0*/  LDG.E.U16 R7, desc[UR6][R2.64+0xc] ;  /* 0x00000c0602077981 */ /* 0x000f22000c1e1500 */
[----:B-----5:R-:W-:-:S03]  /*05d0*/  HADD2 R26, R8.H0_H0, -R9.H0_H0 ;  /* 0xa0000009081a7230 */ /* 0x020fc60000000800 */
        /* <DEDUP_REMOVED lines=23> */
[----:B------:R-:W-:Y:S02]  /*0750*/  HADD2 R22, R23.H0_H0, -R22.H0_H0 ;  /* 0xa000001617167230 */ /* 0x000fe40000000800 */
[----:B------:R-:W-:Y:S01]  /*0760*/  HFMA2 R28, R27.H0_H0, R27.H0_H0, R28.H0_H0 ;  /* 0x2000001b1b1c7231 */ /* 0x000fe2000004081c */
[----:B------:R-:W5:Y:S03]  /*0770*/  LDG.E.U16 R26, desc[UR6][R2.64+0x1e] ;  /* 0x00001e06021a7981 */ /* 0x000f66000c1e1500 */
[----:B------:R-:W-:Y:S01]  /*0780*/  HFMA2 R28, R22.H0_H0, R22.H0_H0, R28.H0_H0 ;  /* 0x20000016161c7231 */ /* 0x000fe2000004081c */
[----:B------:R-:W5:Y:S04]  /*0790*/  LDG.E.U16 R27, desc[UR6][R2.64+0x1c] ;  /* 0x00001c06021b7981 */ /* 0x000f68000c1e1500 */
[----:B------:R-:W5:Y:S01]  /*07a0*/  LDG.E.U16 R22, desc[UR6][R4.64+0x1c] ;  /* 0x00001c0604167981 */ /* 0x000f62000c1e1500 */
[----:B--2---:R-:W-:-:S03]  /*07b0*/  HADD2 R23, R21.H0_H0, -R20.H0_H0 ;  /* 0xa000001415177230 */ /* 0x004fc60000000800 */
[----:B------:R-:W2:Y:S04]  /*07c0*/  LDG.E.U16 R21, desc[UR6][R4.64+0x1a] ;  /* 0x00001a0604157981 */ /* 0x000ea8000c1e1500 */
[----:B------:R-:W2:Y:S01]  /*07d0*/  LDG.E.U16 R20, desc[UR6][R2.64+0x1a] ;  /* 0x00001a0602147981 */ /* 0x000ea2000c1e1500 */
[----:B------:R-:W-:-:S03]  /*07e0*/  HFMA2 R28, R23.H0_H0, R23.H0_H0, R28.H0_H0 ;  /* 0x20000017171c7231 */ /* 0x000fc6000004081c */
[----:B------:R0:W2:Y:S01]  /*07f0*/  LDG.E.U16 R23, desc[UR6][R4.64+0x1e] ;  /* 0x00001e0604177981 */ /* 0x0000a2000c1e1500 */
[----:B---3--:R-:W-:-:S04]  /*0800*/  HADD2 R24, R25.H0_H0, -R24.H0_H0 ;  /* 0xa000001819187230 */ /* 0x008fc80000000800 */
[----:B------:R-:W-:Y:S02]  /*0810*/  HFMA2 R28, R24.H0_H0, R24.H0_H0, R28.H0_H0 ;  /* 0x20000018181c7231 */ /* 0x000fe4000004081c */
[----:B----4-:R-:W-:-:S04]  /*0820*/  HADD2 R6, R6.H0_H0, -R7.H0_H0 ;  /* 0xa000000706067230 */ /* 0x010fc80000000800 */
[----:B------:R-:W-:Y:S02]  /*0830*/  HFMA2 R28, R6.H0_H0, R6.H0_H0, R28.H0_H0 ;  /* 0x20000006061c7231 */ /* 0x000fe4000004081c */
[----:B-----5:R-:W-:-:S04]  /*0840*/  HADD2 R8, R9.H0_H0, -R8.H0_H0 ;  /* 0xa000000809087230 */ /* 0x020fc80000000800 */
[----:B------:R-:W-:Y:S02]  /*0850*/  HFMA2 R28, R8.H0_H0, R8.H0_H0, R28.H0_H0 ;  /* 0x20000008081c7231 */ /* 0x000fe4000004081c */
[----:B------:R-:W-:-:S04]  /*0860*/  HADD2 R10, R11.H0_H0, -R10.H0_H0 ;  /* 0xa000000a0b0a7230 */ /* 0x000fc80000000800 */
[----:B------:R-:W-:Y:S02]  /*0870*/  HFMA2 R28, R10.H0_H0, R10.H0_H0, R28.H0_H0 ;  /* 0x2000000a0a1c7231 */ /* 0x000fe4000004081c */
[----:B------:R-:W-:-:S04]  /*0880*/  HADD2 R12, R13.H0_H0, -R12.H0_H0 ;  /* 0xa000000c0d0c7230 */ /* 0x000fc80000000800 */
[----:B------:R-:W-:Y:S02]  /*0890*/  HFMA2 R28, R12.H0_H0, R12.H0_H0, R28.H0_H0 ;  /* 0x2000000c0c1c7231 */ /* 0x000fe4000004081c */
[----:B------:R-:W-:-:S04]  /*08a0*/  HADD2 R14, R14.H0_H0, -R15.H0_H0 ;  /* 0xa000000f0e0e7230 */ /* 0x000fc80000000800 */
[----:B------:R-:W-:Y:S02]  /*08b0*/  HFMA2 R28, R14.H0_H0, R14.H0_H0, R28.H0_H0 ;  /* 0x2000000e0e1c7231 */ /* 0x000fe4000004081c */
[----:B------:R-:W-:-:S04]  /*08c0*/  HADD2 R14, R17.H0_H0, -R16.H0_H0 ;  /* 0xa0000010110e7230 */ /* 0x000fc80000000800 */
[----:B------:R-:W-:Y:S02]  /*08d0*/  HFMA2 R28, R14.H0_H0, R14.H0_H0, R28.H0_H0 ;  /* 0x2000000e0e1c7231 */ /* 0x000fe4000004081c */
[----:B------:R-:W-:Y:S01]  /*08e0*/  HADD2 R14, R19.H0_H0, -R18.H0_H0 ;  /* 0xa0000012130e7230 */ /* 0x000fe20000000800 */
[----:B------:R-:W-:-:S03]  /*08f0*/  UIADD3 UR4, UPT, UPT, UR4, 0x20, URZ ;  /* 0x0000002004047890 */ /* 0x000fc6000fffe0ff */
[----:B------:R-:W-:Y:S01]  /*0900*/  HFMA2 R28, R14.H0_H0, R14.H0_H0, R28.H0_H0 ;  /* 0x2000000e0e1c7231 */ /* 0x000fe2000004081c */
[----:B------:R-:W-:Y:S01]  /*0910*/  UISETP.NE.AND UP0, UPT, UR4, 0x800, UPT ;  /* 0x000008000400788c */ /* 0x000fe2000bf05270 */
[----:B0-----:R-:W-:Y:S02]  /*0920*/  IADD3 R4, P0, PT, R4, 0x40, RZ ;  /* 0x0000004004047810 */ /* 0x001fe40007f1e0ff */
[----:B------:R-:W-:Y:S02]  /*0930*/  IADD3 R2, P1, PT, R2, 0x40, RZ ;  /* 0x0000004002027810 */ /* 0x000fe40007f3e0ff */
[----:B------:R-:W-:Y:S02]  /*0940*/  IADD3.X R5, PT, PT, RZ, R5, RZ, P0, !PT ;  /* 0x00000005ff057210 */ /* 0x000fe400007fe4ff */
[----:B------:R-:W-:Y:S01]  /*0950*/  IADD3.X R3, PT, PT, RZ, R3, RZ, P1, !PT ;  /* 0x00000003ff037210 */ /* 0x000fe20000ffe4ff */
[----:B--2---:R-:W-:-:S04]  /*0960*/  HADD2 R14, R21.H0_H0, -R20.H0_H0 ;  /* 0xa0000014150e7230 */ /* 0x004fc80000000800 */
[----:B------:R-:W-:Y:S02]  /*0970*/  HFMA2 R28, R14.H0_H0, R14.H0_H0, R28.H0_H0 ;  /* 0x2000000e0e1c7231 */ /* 0x000fe4000004081c */
[----:B------:R-:W-:-:S04]  /*0980*/  HADD2 R14, R22.H0_H0, -R27.H0_H0 ;  /* 0xa000001b160e7230 */ /* 0x000fc80000000800 */
[----:B------:R-:W-:Y:S02]  /*0990*/  HFMA2 R28, R14.H0_H0, R14.H0_H0, R28.H0_H0 ;  /* 0x2000000e0e1c7231 */ /* 0x000fe4000004081c */
[----:B------:R-:W-:-:S04]  /*09a0*/  HADD2 R14, R23.H0_H0, -R26.H0_H0 ;  /* 0xa000001a170e7230 */ /* 0x000fc80000000800 */
[----:B------:R-:W-:Y:S01]  /*09b0*/  HFMA2 R24, R14.H0_H0, R14.H0_H0, R28.H0_H0 ;  /* 0x2000000e0e187231 */ /* 0x000fe2000004081c */
[----:B------:R-:W-:Y:S06]  /*09c0*/  BRA.U UP0, `(.L_x_0) ;  /* 0xfffffff500e47547 */ /* 0x000fec000b83ffff */
[----:B------:R-:W0:Y:S02]  /*09d0*/  LDCU.64 UR4, c[0x0][0x390] ;  /* 0x00007200ff0477ac */ /* 0x000e240008000a00 */
[----:B0-----:R-:W-:-:S04]  /*09e0*/  LEA R2, P0, R0, UR4, 0x1 ;  /* 0x0000000400027c11 */ /* 0x001fc8000f8008ff */
[----:B------:R-:W-:-:S05]  /*09f0*/  LEA.HI.X R3, R0, UR5, RZ, 0x1, P0 ;  /* 0x0000000500037c11 */ /* 0x000fca00080f0cff */
[----:B------:R-:W-:Y:S01]  /*0a00*/  STG.E.U16 desc[UR6][R2.64], R24 ;  /* 0x0000001802007986 */ /* 0x000fe2000c101506 */
[----:B------:R-:W-:Y:S05]  /*0a10*/  EXIT ;  /* 0x000000000000794d */ /* 0x000fea0003800000 */
.L_x_1:
[----:B------:R-:W-:-:S00]  /*0a20*/  BRA `(.L_x_1) ;  /* 0xfffffffc00fc7947 */ /* 0x000fc0000383ffff */
[----:B------:R-:W-:-:S00]  /*0a30*/  NOP ;  /* 0x0000000000007918 */ /* 0x000fc00000000000 */
        /* <DEDUP_REMOVED lines=12> */
.L_x_2:


//--------------------- .nv.shared.reserved.0     --------------------------
	.section	.nv.shared.reserved.0,"aw",@nobits
	.weak		__nv_reservedSMEM_offset_0_alias
	.size		__nv_reservedSMEM_offset_0_alias, 0, 64
	.other		__nv_reservedSMEM_offset_0_alias,@"STO_CUDA_RESERVED_SHARED STV_DEFAULT"
__nv_reservedSMEM_offset_0_alias:
	.zero		0
	.zero		64


//--------------------- .nv.constant0._Z7cal_disP6__halfS0_S0_i --------------------------
	.section	.nv.constant0._Z7cal_disP6__halfS0_S0_i,"a",@progbits
	.sectionflags	@""
	.align	4
.nv.constant0._Z7cal_disP6__halfS0_S0_i:
	.zero		924


//--------------------- SYMBOLS --------------------------

	.type		.nv.reservedSmem.offset0,@object
	.size		.nv.reservedSmem.offset0,0x4
